//
// Generated by NVIDIA NVVM Compiler
//
// Compiler Build ID: CL-36424714
// Cuda compilation tools, release 13.0, V13.0.88
// Based on NVVM 20.0.0
//

.version 9.0
.target sm_100
.address_size 64

	// .globl	_Z7naiveSSPiS_
// _ZZ7naiveSSPiS_E6source has been demoted
// _ZZ7naiveSSPiS_E11destination has been demoted

.visible .entry _Z7naiveSSPiS_(
	.param .u64 .ptr .align 1 _Z7naiveSSPiS__param_0,
	.param .u64 .ptr .align 1 _Z7naiveSSPiS__param_1
)
{
	.reg .pred 	%p<4>;
	.reg .b32 	%r<33>;
	.reg .b64 	%rd<9>;
	// demoted variable
	.shared .align 4 .b8 _ZZ7naiveSSPiS_E6source[32];
	// demoted variable
	.shared .align 4 .b8 _ZZ7naiveSSPiS_E11destination[32];
	ld.param.u64 	%rd2, [_Z7naiveSSPiS__param_0];
	ld.param.u64 	%rd1, [_Z7naiveSSPiS__param_1];
	cvta.to.global.u64 	%rd3, %rd2;
	mov.u32 	%r1, %tid.x;
	mul.wide.u32 	%rd4, %r1, 4;
	add.s64 	%rd5, %rd3, %rd4;
	ld.global.u32 	%r13, [%rd5];
	shl.b32 	%r14, %r1, 2;
	mov.u32 	%r15, _ZZ7naiveSSPiS_E6source;
	add.s32 	%r2, %r15, %r14;
	st.shared.u32 	[%r2], %r13;
	bar.sync 	0;
	setp.ne.s32 	%p1, %r1, 0;
	@%p1 bra 	$L__BB0_2;
	ld.shared.u32 	%r30, [%r2];
	bra.uni 	$L__BB0_3;
$L__BB0_2:
	ld.shared.u32 	%r16, [%r2];
	ld.shared.u32 	%r17, [%r2+-4];
	add.s32 	%r30, %r17, %r16;
$L__BB0_3:
	mov.u32 	%r19, _ZZ7naiveSSPiS_E11destination;
	add.s32 	%r6, %r19, %r14;
	st.shared.u32 	[%r6], %r30;
	bar.sync 	0;
	ld.shared.u32 	%r20, [%r6];
	ld.shared.u32 	%r21, [%r2];
	st.shared.u32 	[%r6], %r21;
	st.shared.u32 	[%r2], %r20;
	bar.sync 	0;
	setp.lt.u32 	%p2, %r1, 2;
	@%p2 bra 	$L__BB0_5;
	ld.shared.u32 	%r22, [%r2];
	ld.shared.u32 	%r23, [%r2+-8];
	add.s32 	%r31, %r23, %r22;
	bra.uni 	$L__BB0_6;
$L__BB0_5:
	ld.shared.u32 	%r31, [%r2];
$L__BB0_6:
	st.shared.u32 	[%r6], %r31;
	bar.sync 	0;
	ld.shared.u32 	%r24, [%r6];
	ld.shared.u32 	%r25, [%r2];
	st.shared.u32 	[%r6], %r25;
	st.shared.u32 	[%r2], %r24;
	bar.sync 	0;
	setp.lt.u32 	%p3, %r1, 4;
	@%p3 bra 	$L__BB0_8;
	ld.shared.u32 	%r26, [%r2];
	ld.shared.u32 	%r27, [%r2+-16];
	add.s32 	%r32, %r27, %r26;
	bra.uni 	$L__BB0_9;
$L__BB0_8:
	ld.shared.u32 	%r32, [%r2];
$L__BB0_9:
	st.shared.u32 	[%r6], %r32;
	bar.sync 	0;
	ld.shared.u32 	%r28, [%r6];
	ld.shared.u32 	%r29, [%r2];
	st.shared.u32 	[%r6], %r29;
	st.shared.u32 	[%r2], %r28;
	cvta.to.global.u64 	%rd6, %rd1;
	add.s64 	%rd8, %rd6, %rd4;
	st.global.u32 	[%rd8], %r28;
	ret;

}


// ===== COMPILED SASS (sm_100) =====

	.target	sm_100

	.elftype	@"ET_EXEC"


//--------------------- .note.nv.tkinfo           --------------------------
	.section	.note.nv.tkinfo,"",@"SHT_NOTE"
	.sectionflags	@"SHF_NOTE_NV_TKINFO"
	.tkinfo
        /*0018*/ 	.word	0x00000002
        /*0030*/ 	.string	""
        /*0030*/ 	.string	"ptxas"
        /*0030*/ 	.string	"Cuda compilation tools, release 13.0, V13.0.88"
        /*0030*/ 	.string	"Build cuda_13.0.r13.0/compiler.36424714_0"
        /*0030*/ 	.string	"-arch sm_100 -m 64 "



//--------------------- .note.nv.cuinfo           --------------------------
	.section	.note.nv.cuinfo,"",@"SHT_NOTE"
	.sectionflags	@"SHF_NOTE_NV_CUINFO"
        /*0018*/ 	.short	0x0002
        /*001a*/ 	.short	0x0064
        /*001c*/ 	.short	0x0082
	.zero		2


//--------------------- .nv.info                  --------------------------
	.section	.nv.info,"",@"SHT_CUDA_INFO"
	.align	4


	//----- nvinfo : EIATTR_REGCOUNT
	.align		4
        /*0000*/ 	.byte	0x04, 0x2f
        /*0002*/ 	.short	(.L_1 - .L_0)
	.align		4
.L_0:
        /*0004*/ 	.word	index@(_Z7naiveSSPiS_)
        /*0008*/ 	.word	0x0000000e


	//----- nvinfo : EIATTR_FRAME_SIZE
	.align		4
.L_1:
        /*000c*/ 	.byte	0x04, 0x11
        /*000e*/ 	.short	(.L_3 - .L_2)
	.align		4
.L_2:
        /*0010*/ 	.word	index@(_Z7naiveSSPiS_)
        /*0014*/ 	.word	0x00000000


	//----- nvinfo : EIATTR_MIN_STACK_SIZE
	.align		4
.L_3:
        /*0018*/ 	.byte	0x04, 0x12
        /*001a*/ 	.short	(.L_5 - .L_4)
	.align		4
.L_4:
        /*001c*/ 	.word	index@(_Z7naiveSSPiS_)
        /*0020*/ 	.word	0x00000000
.L_5:


//--------------------- .nv.compat                --------------------------
	.section	.nv.compat,"",@"SHT_CUDA_COMPAT_INFO"
	.align	4
        /*0000*/ 	.byte	0x02, 0x09, 0x00, 0x00, 0x02, 0x02, 0x01, 0x00, 0x02, 0x05, 0x05, 0x00, 0x03, 0x07, 0x01, 0x01
        /*0010*/ 	.byte	0x02, 0x03, 0x00, 0x00, 0x02, 0x06, 0x01, 0x00, 0x04, 0x0b, 0x08, 0x00, 0x09, 0x00, 0x00, 0x00
        /*0020*/ 	.byte	0x00, 0x00, 0x00, 0x00


//--------------------- .nv.info._Z7naiveSSPiS_   --------------------------
	.section	.nv.info._Z7naiveSSPiS_,"",@"SHT_CUDA_INFO"
	.sectionflags	@""
	.align	4


	//----- nvinfo : EIATTR_CUDA_API_VERSION
	.align		4
        /*0000*/ 	.byte	0x04, 0x37
        /*0002*/ 	.short	(.L_7 - .L_6)
.L_6:
        /*0004*/ 	.word	0x00000082


	//----- nvinfo : EIATTR_KPARAM_INFO
	.align		4
.L_7:
        /*0008*/ 	.byte	0x04, 0x17
        /*000a*/ 	.short	(.L_9 - .L_8)
.L_8:
        /*000c*/ 	.word	0x00000000
        /*0010*/ 	.short	0x0001
        /*0012*/ 	.short	0x0008
        /*0014*/ 	.byte	0x00, 0xf5, 0x21, 0x00


	//----- nvinfo : EIATTR_KPARAM_INFO
	.align		4
.L_9:
        /*0018*/ 	.byte	0x04, 0x17
        /*001a*/ 	.short	(.L_11 - .L_10)
.L_10:
        /*001c*/ 	.word	0x00000000
        /*0020*/ 	.short	0x0000
        /*0022*/ 	.short	0x0000
        /*0024*/ 	.byte	0x00, 0xf5, 0x21, 0x00


	//----- nvinfo : EIATTR_SPARSE_MMA_MASK
	.align		4
.L_11:
        /*0028*/ 	.byte	0x03, 0x50
        /*002a*/ 	.short	0x0000


	//----- nvinfo : EIATTR_MAXREG_COUNT
	.align		4
        /*002c*/ 	.byte	0x03, 0x1b
        /*002e*/ 	.short	0x00ff


	//----- nvinfo : EIATTR_NUM_BARRIERS
	.align		4
        /*0030*/ 	.byte	0x02, 0x4c
        /*0032*/ 	.byte	0x01
	.zero		1


	//----- nvinfo : EIATTR_MERCURY_ISA_VERSION
	.align		4
        /*0034*/ 	.byte	0x03, 0x5f
        /*0036*/ 	.short	0x0101


	//----- nvinfo : EIATTR_VRC_CTA_INIT_COUNT
	.align		4
        /*0038*/ 	.byte	0x02, 0x4a
	.zero		1
	.zero		1


	//----- nvinfo : EIATTR_EXIT_INSTR_OFFSETS
	.align		4
        /*003c*/ 	.byte	0x04, 0x1c
        /*003e*/ 	.short	(.L_13 - .L_12)


	//   ....[0]....
.L_12:
        /*0040*/ 	.word	0x00000350


	//----- nvinfo : EIATTR_CBANK_PARAM_SIZE
	.align		4
.L_13:
        /*0044*/ 	.byte	0x03, 0x19
        /*0046*/ 	.short	0x0010


	//----- nvinfo : EIATTR_PARAM_CBANK
	.align		4
        /*0048*/ 	.byte	0x04, 0x0a
        /*004a*/ 	.short	(.L_15 - .L_14)
	.align		4
.L_14:
        /*004c*/ 	.word	index@(.nv.constant0._Z7naiveSSPiS_)
        /*0050*/ 	.short	0x0380
        /*0052*/ 	.short	0x0010


	//----- nvinfo : EIATTR_SW_WAR
	.align		4
.L_15:
        /*0054*/ 	.byte	0x04, 0x36
        /*0056*/ 	.short	(.L_17 - .L_16)
.L_16:
        /*0058*/ 	.word	0x00000008
.L_17:


//--------------------- .nv.callgraph             --------------------------
	.section	.nv.callgraph,"",@"SHT_CUDA_CALLGRAPH"
	.align	4
	.sectionentsize	8
	.align		4
        /*0000*/ 	.word	0x00000000
	.align		4
        /*0004*/ 	.word	0xffffffff
	.align		4
        /*0008*/ 	.word	0x00000000
	.align		4
        /*000c*/ 	.word	0xfffffffe
	.align		4
        /*0010*/ 	.word	0x00000000
	.align		4
        /*0014*/ 	.word	0xfffffffd
	.align		4
        /*0018*/ 	.word	0x00000000
	.align		4
        /*001c*/ 	.word	0xfffffffc


//--------------------- .text._Z7naiveSSPiS_      --------------------------
	.section	.text._Z7naiveSSPiS_,"ax",@progbits
	.align	128
        .global         _Z7naiveSSPiS_
        .type           _Z7naiveSSPiS_,@function
        .size           _Z7naiveSSPiS_,(.L_x_1 - _Z7naiveSSPiS_)
        .other          _Z7naiveSSPiS_,@"STO_CUDA_ENTRY STV_DEFAULT"
_Z7naiveSSPiS_:
.text._Z7naiveSSPiS_:
[----:B------:R-:W-:Y:S01]  /*0000*/  LDC R1, c[0x0][0x37c] ;  /* 0x0000df00ff017b82 */ /* 0x000fe20000000800 */
[----:B------:R-:W0:Y:S07]  /*0010*/  S2R R9, SR_TID.X ;  /* 0x0000000000097919 */ /* 0x000e2e0000002100 */
[----:B------:R-:W0:Y:S01]  /*0020*/  LDC.64 R2, c[0x0][0x380] ;  /* 0x0000e000ff027b82 */ /* 0x000e220000000a00 */
[----:B------:R-:W1:Y:S01]  /*0030*/  LDCU.64 UR8, c[0x0][0x358] ;  /* 0x00006b00ff0877ac */ /* 0x000e620008000a00 */
[----:B0-----:R-:W-:-:S06]  /*0040*/  IMAD.WIDE.U32 R2, R9, 0x4, R2 ;  /* 0x0000000409027825 */ /* 0x001fcc00078e0002 */
[----:B-1----:R-:W2:Y:S01]  /*0050*/  LDG.E R2, desc[UR8][R2.64] ;  /* 0x0000000802027981 */ /* 0x002ea2000c1e1900 */
[----:B------:R-:W0:Y:S01]  /*0060*/  S2UR UR5, SR_CgaCtaId ;  /* 0x00000000000579c3 */ /* 0x000e220000008800 */
[----:B------:R-:W-:Y:S01]  /*0070*/  UMOV UR4, 0x400 ;  /* 0x0000040000047882 */ /* 0x000fe20000000000 */
[----:B------:R-:W-:Y:S01]  /*0080*/  ISETP.NE.AND P0, PT, R9, RZ, PT ;  /* 0x000000ff0900720c */ /* 0x000fe20003f05270 */
[----:B0-----:R-:W-:Y:S02]  /*0090*/  ULEA UR6, UR5, UR4, 0x18 ;  /* 0x0000000405067291 */ /* 0x001fe4000f8ec0ff */
[----:B------:R-:W-:-:S04]  /*00a0*/  UIADD3 UR4, UPT, UPT, UR4, 0x20, URZ ;  /* 0x0000002004047890 */ /* 0x000fc8000fffe0ff */
[----:B------:R-:W-:Y:S01]  /*00b0*/  LEA R5, R9, UR6, 0x2 ;  /* 0x0000000609057c11 */ /* 0x000fe2000f8e10ff */
[----:B------:R-:W-:-:S06]  /*00c0*/  ULEA UR4, UR5, UR4, 0x18 ;  /* 0x0000000405047291 */ /* 0x000fcc000f8ec0ff */
[----:B------:R-:W-:Y:S01]  /*00d0*/  LEA R7, R9, UR4, 0x2 ;  /* 0x0000000409077c11 */ /* 0x000fe2000f8e10ff */
[----:B--2---:R-:W-:Y:S01]  /*00e0*/  STS [R5], R2 ;  /* 0x0000000205007388 */ /* 0x004fe20000000800 */
[----:B------:R-:W-:Y:S06]  /*00f0*/  BAR.SYNC.DEFER_BLOCKING 0x0 ;  /* 0x0000000000007b1d */ /* 0x000fec0000010000 */
[----:B------:R-:W-:Y:S04]  /*0100*/  @!P0 LDS R0, [R5] ;  /* 0x0000000005008984 */ /* 0x000fe80000000800 */
[----:B------:R-:W-:Y:S04]  /*0110*/  @P0 LDS R11, [R5] ;  /* 0x00000000050b0984 */ /* 0x000fe80000000800 */
[----:B------:R-:W0:Y:S02]  /*0120*/  @P0 LDS R4, [R5+-0x4] ;  /* 0xfffffc0005040984 */ /* 0x000e240000000800 */
[----:B0-----:R-:W-:Y:S01]  /*0130*/  @P0 IMAD.IADD R0, R11, 0x1, R4 ;  /* 0x000000010b000824 */ /* 0x001fe200078e0204 */
[----:B------:R-:W-:-:S04]  /*0140*/  ISETP.GE.U32.AND P0, PT, R9, 0x2, PT ;  /* 0x000000020900780c */ /* 0x000fc80003f06070 */
[----:B------:R-:W-:Y:S01]  /*0150*/  STS [R7], R0 ;  /* 0x0000000007007388 */ /* 0x000fe20000000800 */
[----:B------:R-:W-:Y:S06]  /*0160*/  BAR.SYNC.DEFER_BLOCKING 0x0 ;  /* 0x0000000000007b1d */ /* 0x000fec0000010000 */
[----:B------:R-:W0:Y:S04]  /*0170*/  LDS R4, [R5] ;  /* 0x0000000005047984 */ /* 0x000e280000000800 */
[----:B------:R-:W1:Y:S04]  /*0180*/  LDS R2, [R7] ;  /* 0x0000000007027984 */ /* 0x000e680000000800 */
[----:B0-----:R-:W-:Y:S04]  /*0190*/  STS [R7], R4 ;  /* 0x0000000407007388 */ /* 0x001fe80000000800 */
[----:B-1----:R-:W-:Y:S01]  /*01a0*/  STS [R5], R2 ;  /* 0x0000000205007388 */ /* 0x002fe20000000800 */
[----:B------:R-:W-:Y:S06]  /*01b0*/  BAR.SYNC.DEFER_BLOCKING 0x0 ;  /* 0x0000000000007b1d */ /* 0x000fec0000010000 */
[----:B------:R-:W-:Y:S04]  /*01c0*/  @P0 LDS R3, [R5] ;  /* 0x0000000005030984 */ /* 0x000fe80000000800 */
[----:B------:R-:W0:Y:S02]  /*01d0*/  @P0 LDS R6, [R5+-0x8] ;  /* 0xfffff80005060984 */ /* 0x000e240000000800 */
[----:B0-----:R-:W-:-:S06]  /*01e0*/  @P0 IMAD.IADD R6, R3, 0x1, R6 ;  /* 0x0000000103060824 */ /* 0x001fcc00078e0206 */
[----:B------:R-:W0:Y:S01]  /*01f0*/  @!P0 LDS R6, [R5] ;  /* 0x0000000005068984 */ /* 0x000e220000000800 */
[----:B------:R-:W-:-:S03]  /*0200*/  ISETP.GE.U32.AND P0, PT, R9, 0x4, PT ;  /* 0x000000040900780c */ /* 0x000fc60003f06070 */
[----:B0-----:R-:W-:Y:S01]  /*0210*/  STS [R7], R6 ;  /* 0x0000000607007388 */ /* 0x001fe20000000800 */
        /* <DEDUP_REMOVED lines=8> */
[----:B0-----:R-:W-:-:S02]  /*02a0*/  @P0 IMAD.IADD R4, R2, 0x1, R3 ;  /* 0x0000000102040824 */ /* 0x001fc400078e0203 */
[----:B------:R-:W0:Y:S04]  /*02b0*/  LDC.64 R2, c[0x0][0x388] ;  /* 0x0000e200ff027b82 */ /* 0x000e280000000a00 */
[----:B------:R-:W1:Y:S01]  /*02c0*/  @!P0 LDS R4, [R5] ;  /* 0x0000000005048984 */ /* 0x000e620000000800 */
[----:B0-----:R-:W-:-:S03]  /*02d0*/  IMAD.WIDE.U32 R2, R9, 0x4, R2 ;  /* 0x0000000409027825 */ /* 0x001fc600078e0002 */
[----:B-1----:R-:W-:Y:S01]  /*02e0*/  STS [R7], R4 ;  /* 0x0000000407007388 */ /* 0x002fe20000000800 */
[----:B------:R-:W-:Y:S06]  /*02f0*/  BAR.SYNC.DEFER_BLOCKING 0x0 ;  /* 0x0000000000007b1d */ /* 0x000fec0000010000 */
[----:B------:R-:W0:Y:S04]  /*0300*/  LDS R10, [R5] ;  /* 0x00000000050a7984 */ /* 0x000e280000000800 */
[----:B------:R-:W1:Y:S04]  /*0310*/  LDS R6, [R7] ;  /* 0x0000000007067984 */ /* 0x000e680000000800 */
[----:B0-----:R-:W-:Y:S04]  /*0320*/  STS [R7], R10 ;  /* 0x0000000a07007388 */ /* 0x001fe80000000800 */
[----:B-1----:R-:W-:Y:S04]  /*0330*/  STG.E desc[UR8][R2.64], R6 ;  /* 0x0000000602007986 */ /* 0x002fe8000c101908 */
[----:B------:R-:W-:Y:S01]  /*0340*/  STS [R5], R6 ;  /* 0x0000000605007388 */ /* 0x000fe20000000800 */
[----:B------:R-:W-:Y:S05]  /*0350*/  EXIT ;  /* 0x000000000000794d */ /* 0x000fea0003800000 */
.L_x_0:
[----:B------:R-:W-:-:S00]  /*0360*/  BRA `(.L_x_0) ;  /* 0xfffffffc00fc7947 */ /* 0x000fc0000383ffff */
[----:B------:R-:W-:-:S00]  /*0370*/  NOP ;  /* 0x0000000000007918 */ /* 0x000fc00000000000 */
        /* <DEDUP_REMOVED lines=8> */
.L_x_1:


//--------------------- .nv.shared._Z7naiveSSPiS_ --------------------------
	.section	.nv.shared._Z7naiveSSPiS_,"aw",@nobits
	.sectionflags	@""
	.align	4
.nv.shared._Z7naiveSSPiS_:
	.zero		1088


//--------------------- .nv.shared.reserved.0     --------------------------
	.section	.nv.shared.reserved.0,"aw",@nobits
	.weak		__nv_reservedSMEM_offset_0_alias
	.size		__nv_reservedSMEM_offset_0_alias, 0, 64
	.other		__nv_reservedSMEM_offset_0_alias,@"STO_CUDA_RESERVED_SHARED STV_DEFAULT"
__nv_reservedSMEM_offset_0_alias:
	.zero		0
	.zero		64


//--------------------- .nv.constant0._Z7naiveSSPiS_ --------------------------
	.section	.nv.constant0._Z7naiveSSPiS_,"a",@progbits
	.sectionflags	@""
	.align	4
.nv.constant0._Z7naiveSSPiS_:
	.zero		912


//--------------------- SYMBOLS --------------------------

	.type		.nv.reservedSmem.offset0,@object
	.size		.nv.reservedSmem.offset0,0x4
	.type		.nv.reservedSmem.cap,@object
	.size		.nv.reservedSmem.cap,0x4
